	.headerflags	@"EF_CUDA_TEXMODE_UNIFIED EF_CUDA_64BIT_ADDRESS EF_CUDA_ACCELERATORS EF_CUDA_SM90 EF_CUDA_VIRTUAL_SM(EF_CUDA_SM90)"
	.elftype	@"ET_EXEC"


//--------------------- .nv.info                  --------------------------
	.section	.nv.info,"",@"SHT_CUDA_INFO"
	.align	4


	//----- nvinfo : EIATTR_REGCOUNT
	.align		4
        /*0000*/ 	.byte	0x04, 0x2f
        /*0002*/ 	.short	(.L_1 - .L_0)
	.align		4
.L_0:
        /*0004*/ 	.word	index@(triton_poi_fused__to_copy_add_arange_mul_18)
        /*0008*/ 	.word	0x00000008


	//----- nvinfo : EIATTR_MIN_STACK_SIZE
	.align		4
.L_1:
        /*000c*/ 	.byte	0x04, 0x12
        /*000e*/ 	.short	(.L_3 - .L_2)
	.align		4
.L_2:
        /*0010*/ 	.word	index@(triton_poi_fused__to_copy_add_arange_mul_18)
        /*0014*/ 	.word	0x00000000


	//----- nvinfo : EIATTR_FRAME_SIZE
	.align		4
.L_3:
        /*0018*/ 	.byte	0x04, 0x11
        /*001a*/ 	.short	(.L_5 - .L_4)
	.align		4
.L_4:
        /*001c*/ 	.word	index@(triton_poi_fused__to_copy_add_arange_mul_18)
        /*0020*/ 	.word	0x00000000


	//----- nvinfo : EIATTR_MIN_STACK_SIZE
	.align		4
.L_5:
        /*0024*/ 	.byte	0x04, 0x12
        /*0026*/ 	.short	(.L_7 - .L_6)
	.align		4
.L_6:
        /*0028*/ 	.word	index@(triton_poi_fused__to_copy_add_arange_mul_18)
        /*002c*/ 	.word	0x00000000
.L_7:


//--------------------- .nv.info.triton_poi_fused__to_copy_add_arange_mul_18 --------------------------
	.section	.nv.info.triton_poi_fused__to_copy_add_arange_mul_18,"",@"SHT_CUDA_INFO"
	.sectionflags	@""
	.align	4


	//----- nvinfo : EIATTR_CUDA_API_VERSION
	.align		4
        /*0000*/ 	.byte	0x04, 0x37
        /*0002*/ 	.short	(.L_9 - .L_8)
.L_8:
        /*0004*/ 	.word	0x0000007c


	//----- nvinfo : EIATTR_KPARAM_INFO
	.align		4
.L_9:
        /*0008*/ 	.byte	0x04, 0x17
        /*000a*/ 	.short	(.L_11 - .L_10)
.L_10:
        /*000c*/ 	.word	0x00000000
        /*0010*/ 	.short	0x0001
        /*0012*/ 	.short	0x0008
        /*0014*/ 	.byte	0x00, 0xf0, 0x11, 0x00


	//----- nvinfo : EIATTR_KPARAM_INFO
	.align		4
.L_11:
        /*0018*/ 	.byte	0x04, 0x17
        /*001a*/ 	.short	(.L_13 - .L_12)
.L_12:
        /*001c*/ 	.word	0x00000000
        /*0020*/ 	.short	0x0000
        /*0022*/ 	.short	0x0000
        /*0024*/ 	.byte	0x00, 0xf4, 0x21, 0x00


	//----- nvinfo : EIATTR_SPARSE_MMA_MASK
	.align		4
.L_13:
        /*0028*/ 	.byte	0x03, 0x50
        /*002a*/ 	.short	0x0000


	//----- nvinfo : EIATTR_MAXREG_COUNT
	.align		4
        /*002c*/ 	.byte	0x03, 0x1b
        /*002e*/ 	.short	0x00ff


	//----- nvinfo : EIATTR_EXIT_INSTR_OFFSETS
	.align		4
        /*0030*/ 	.byte	0x04, 0x1c
        /*0032*/ 	.short	(.L_15 - .L_14)


	//   ....[0]....
.L_14:
        /*0034*/ 	.word	0x000000c0


	//   ....[1]....
        /*0038*/ 	.word	0x000000f0


	//----- nvinfo : EIATTR_REQNTID
	.align		4
.L_15:
        /*003c*/ 	.byte	0x04, 0x10
        /*003e*/ 	.short	(.L_17 - .L_16)
.L_16:
        /*0040*/ 	.word	0x00000020
        /*0044*/ 	.word	0x00000001
        /*0048*/ 	.word	0x00000001


	//----- nvinfo : EIATTR_CBANK_PARAM_SIZE
	.align		4
.L_17:
        /*004c*/ 	.byte	0x03, 0x19
        /*004e*/ 	.short	0x000c


	//----- nvinfo : EIATTR_PARAM_CBANK
	.align		4
        /*0050*/ 	.byte	0x04, 0x0a
        /*0052*/ 	.short	(.L_19 - .L_18)
	.align		4
.L_18:
        /*0054*/ 	.word	index@(.nv.constant0.triton_poi_fused__to_copy_add_arange_mul_18)
        /*0058*/ 	.short	0x0210
        /*005a*/ 	.short	0x000c


	//----- nvinfo : EIATTR_SW_WAR
	.align		4
.L_19:
        /*005c*/ 	.byte	0x04, 0x36
        /*005e*/ 	.short	(.L_21 - .L_20)
.L_20:
        /*0060*/ 	.word	0x00000008
.L_21:


//--------------------- .nv.callgraph             --------------------------
	.section	.nv.callgraph,"",@"SHT_CUDA_CALLGRAPH"
	.align	4
	.sectionentsize	8
	.align		4
        /*0000*/ 	.word	0x00000000
	.align		4
        /*0004*/ 	.word	0xffffffff
	.align		4
        /*0008*/ 	.word	0x00000000
	.align		4
        /*000c*/ 	.word	0xfffffffe
	.align		4
        /*0010*/ 	.word	0x00000000
	.align		4
        /*0014*/ 	.word	0xfffffffd
	.align		4
        /*0018*/ 	.word	0x00000000
	.align		4
        /*001c*/ 	.word	0xfffffffc


//--------------------- .text.triton_poi_fused__to_copy_add_arange_mul_18 --------------------------
	.section	.text.triton_poi_fused__to_copy_add_arange_mul_18,"ax",@progbits
	.align	128
        .global         triton_poi_fused__to_copy_add_arange_mul_18
        .type           triton_poi_fused__to_copy_add_arange_mul_18,@function
        .size           triton_poi_fused__to_copy_add_arange_mul_18,(.L_x_1 - triton_poi_fused__to_copy_add_arange_mul_18)
        .other          triton_poi_fused__to_copy_add_arange_mul_18,@"STO_CUDA_ENTRY STV_DEFAULT"
triton_poi_fused__to_copy_add_arange_mul_18:
.text.triton_poi_fused__to_copy_add_arange_mul_18:
[----:B------:R-:W0:Y:S02]  /*0000*/  LDC R1, c[0x0][0x28] ;  /* 0x00000a00ff017b82 */ /* 0x000e240000000800 */
[----:B------:R-:W1:Y:S01]  /*0010*/  S2R R0, SR_TID.X ;  /* 0x0000000000007919 */ /* 0x000e620000002100 */
[----:B------:R-:W2:Y:S01]  /*0020*/  LDC.64 R2, c[0x0][0x210] ;  /* 0x00008400ff027b82 */ /* 0x000ea20000000a00 */
[----:B------:R-:W3:Y:S01]  /*0030*/  S2R R5, SR_CTAID.X ;  /* 0x0000000000057919 */ /* 0x000ee20000002500 */
[----:B-1----:R-:W-:-:S05]  /*0040*/  LOP3.LUT R0, R0, 0x1f, RZ, 0xc0, !PT ;  /* 0x0000001f00007812 */ /* 0x002fca00078ec0ff */
[----:B---3--:R-:W-:-:S04]  /*0050*/  IMAD R5, R5, 0x20, R0 ;  /* 0x0000002005057824 */ /* 0x008fc800078e0200 */
[C---:B--2---:R-:W-:Y:S01]  /*0060*/  IMAD.WIDE R2, R5.reuse, 0x8, R2 ;  /* 0x0000000805027825 */ /* 0x044fe200078e0202 */
[----:B------:R-:W-:Y:S02]  /*0070*/  I2FP.F32.S32 R0, R5 ;  /* 0x0000000500007245 */ /* 0x000fe40000201400 */
[----:B------:R-:W-:-:S03]  /*0080*/  ISETP.GE.AND P0, PT, R5, 0x20, PT ;  /* 0x000000200500780c */ /* 0x000fc60003f06270 */
[----:B------:R-:W-:-:S04]  /*0090*/  FMUL R0, R0, 0.5 ;  /* 0x3f00000000007820 */ /* 0x000fc80000400000 */
[----:B------:R-:W1:Y:S02]  /*00a0*/  F2I.TRUNC.NTZ R4, R0 ;  /* 0x0000000000047305 */ /* 0x000e64000020f100 */
[----:B-1----:R-:W-:-:S04]  /*00b0*/  SHF.R.S32.HI R5, RZ, 0x1f, R4 ;  /* 0x0000001fff057819 */ /* 0x002fc80000011404 */
[----:B------:R-:W-:Y:S05]  /*00c0*/  @P0 EXIT ;  /* 0x000000000000094d */ /* 0x000fea0003800000 */
[----:B------:R-:W-:Y:S02]  /*00d0*/  ULDC.64 UR4, c[0x0][0x208] ;  /* 0x0000820000047ab9 */ /* 0x000fe40000000a00 */
[----:B------:R-:W-:Y:S01]  /*00e0*/  STG.E.64 desc[UR4][R2.64], R4 ;  /* 0x0000000402007986 */ /* 0x000fe2000c101b04 */
[----:B------:R-:W-:Y:S05]  /*00f0*/  EXIT ;  /* 0x000000000000794d */ /* 0x000fea0003800000 */
.L_x_0:
[----:B------:R-:W-:-:S00]  /*0100*/  BRA `(.L_x_0) ;  /* 0xfffffffc00fc7947 */ /* 0x000fc0000383ffff */
[----:B------:R-:W-:-:S00]  /*0110*/  NOP ;  /* 0x0000000000007918 */ /* 0x000fc00000000000 */
        /* <DEDUP_REMOVED lines=14> */
.L_x_1:


//--------------------- .nv.constant0.triton_poi_fused__to_copy_add_arange_mul_18 --------------------------
	.section	.nv.constant0.triton_poi_fused__to_copy_add_arange_mul_18,"a",@progbits
	.sectionflags	@""
	.align	4
.nv.constant0.triton_poi_fused__to_copy_add_arange_mul_18:
	.zero		540
